//
// Generated by NVIDIA NVVM Compiler
//
// Compiler Build ID: CL-36424714
// Cuda compilation tools, release 13.0, V13.0.88
// Based on NVVM 20.0.0
//

.version 9.0
.target sm_100
.address_size 64

	// .globl	_Z16mandelbrotKernelPhiiffff

.visible .entry _Z16mandelbrotKernelPhiiffff(
	.param .u64 .ptr .align 1 _Z16mandelbrotKernelPhiiffff_param_0,
	.param .u32 _Z16mandelbrotKernelPhiiffff_param_1,
	.param .u32 _Z16mandelbrotKernelPhiiffff_param_2,
	.param .f32 _Z16mandelbrotKernelPhiiffff_param_3,
	.param .f32 _Z16mandelbrotKernelPhiiffff_param_4,
	.param .f32 _Z16mandelbrotKernelPhiiffff_param_5,
	.param .f32 _Z16mandelbrotKernelPhiiffff_param_6
)
{
	.reg .pred 	%p<7>;
	.reg .b16 	%rs<2>;
	.reg .b32 	%r<22>;
	.reg .b32 	%f<30>;
	.reg .b64 	%rd<5>;
	.reg .b64 	%fd<6>;

	ld.param.u64 	%rd1, [_Z16mandelbrotKernelPhiiffff_param_0];
	ld.param.u32 	%r5, [_Z16mandelbrotKernelPhiiffff_param_1];
	ld.param.u32 	%r7, [_Z16mandelbrotKernelPhiiffff_param_2];
	ld.param.f32 	%f10, [_Z16mandelbrotKernelPhiiffff_param_3];
	ld.param.f32 	%f11, [_Z16mandelbrotKernelPhiiffff_param_4];
	ld.param.f32 	%f12, [_Z16mandelbrotKernelPhiiffff_param_5];
	ld.param.f32 	%f13, [_Z16mandelbrotKernelPhiiffff_param_6];
	mov.u32 	%r8, %ctaid.x;
	mov.u32 	%r9, %ntid.x;
	mov.u32 	%r10, %tid.x;
	mad.lo.s32 	%r1, %r8, %r9, %r10;
	mov.u32 	%r11, %ctaid.y;
	mov.u32 	%r12, %ntid.y;
	mov.u32 	%r13, %tid.y;
	mad.lo.s32 	%r14, %r11, %r12, %r13;
	setp.ge.s32 	%p1, %r1, %r5;
	setp.ge.s32 	%p2, %r14, %r7;
	or.pred  	%p3, %p1, %p2;
	@%p3 bra 	$L__BB0_4;
	cvt.rn.f32.s32 	%f15, %r1;
	cvt.rn.f32.s32 	%f16, %r5;
	div.rn.f32 	%f17, %f15, %f16;
	sub.f32 	%f18, %f11, %f10;
	fma.rn.f32 	%f1, %f17, %f18, %f10;
	cvt.rn.f32.u32 	%f19, %r14;
	cvt.rn.f32.u32 	%f20, %r7;
	div.rn.f32 	%f21, %f19, %f20;
	sub.f32 	%f22, %f13, %f12;
	fma.rn.f32 	%f23, %f21, %f22, %f12;
	cvt.f64.f32 	%fd1, %f23;
	mov.b32 	%r21, 0;
	mov.f32 	%f26, 0f00000000;
	mov.f32 	%f27, %f26;
	mov.f32 	%f28, %f26;
	mov.f32 	%f29, %f26;
$L__BB0_2:
	sub.f32 	%f24, %f27, %f26;
	add.f32 	%f6, %f1, %f24;
	cvt.f64.f32 	%fd2, %f29;
	add.f64 	%fd3, %fd2, %fd2;
	cvt.f64.f32 	%fd4, %f28;
	fma.rn.f64 	%fd5, %fd3, %fd4, %fd1;
	cvt.rn.f32.f64 	%f28, %fd5;
	add.s32 	%r4, %r21, 1;
	mul.f32 	%f27, %f6, %f6;
	mul.f32 	%f26, %f28, %f28;
	add.f32 	%f25, %f27, %f26;
	setp.lt.f32 	%p4, %f25, 0f40800000;
	setp.lt.u32 	%p5, %r21, 999;
	and.pred  	%p6, %p4, %p5;
	mov.u32 	%r21, %r4;
	mov.f32 	%f29, %f6;
	@%p6 bra 	$L__BB0_2;
	mad.lo.s32 	%r16, %r5, %r14, %r1;
	mul.lo.s32 	%r17, %r16, 3;
	mul.lo.s32 	%r18, %r4, 255;
	mul.hi.u32 	%r19, %r18, 274877907;
	shr.u32 	%r20, %r19, 6;
	cvt.u16.u32 	%rs1, %r20;
	cvt.s64.s32 	%rd2, %r17;
	cvta.to.global.u64 	%rd3, %rd1;
	add.s64 	%rd4, %rd3, %rd2;
	st.global.u8 	[%rd4], %rs1;
	st.global.u8 	[%rd4+1], %rs1;
	st.global.u8 	[%rd4+2], %rs1;
$L__BB0_4:
	ret;

}


// ===== COMPILED SASS (sm_100) =====

	.target	sm_100

	.elftype	@"ET_EXEC"


//--------------------- .note.nv.tkinfo           --------------------------
	.section	.note.nv.tkinfo,"",@"SHT_NOTE"
	.sectionflags	@"SHF_NOTE_NV_TKINFO"
	.tkinfo
        /*0018*/ 	.word	0x00000002
        /*0030*/ 	.string	""
        /*0030*/ 	.string	"ptxas"
        /*0030*/ 	.string	"Cuda compilation tools, release 13.0, V13.0.88"
        /*0030*/ 	.string	"Build cuda_13.0.r13.0/compiler.36424714_0"
        /*0030*/ 	.string	"-arch sm_100 -m 64 "



//--------------------- .note.nv.cuinfo           --------------------------
	.section	.note.nv.cuinfo,"",@"SHT_NOTE"
	.sectionflags	@"SHF_NOTE_NV_CUINFO"
        /*0018*/ 	.short	0x0002
        /*001a*/ 	.short	0x0064
        /*001c*/ 	.short	0x0082
	.zero		2


//--------------------- .nv.info                  --------------------------
	.section	.nv.info,"",@"SHT_CUDA_INFO"
	.align	4


	//----- nvinfo : EIATTR_REGCOUNT
	.align		4
        /*0000*/ 	.byte	0x04, 0x2f
        /*0002*/ 	.short	(.L_1 - .L_0)
	.align		4
.L_0:
        /*0004*/ 	.word	index@(_Z16mandelbrotKernelPhiiffff)
        /*0008*/ 	.word	0x00000013


	//----- nvinfo : EIATTR_FRAME_SIZE
	.align		4
.L_1:
        /*000c*/ 	.byte	0x04, 0x11
        /*000e*/ 	.short	(.L_3 - .L_2)
	.align		4
.L_2:
        /*0010*/ 	.word	index@($__internal_0_$__cuda_sm3x_div_rn_noftz_f32_slowpath)
        /*0014*/ 	.word	0x00000000


	//----- nvinfo : EIATTR_FRAME_SIZE
	.align		4
.L_3:
        /*0018*/ 	.byte	0x04, 0x11
        /*001a*/ 	.short	(.L_5 - .L_4)
	.align		4
.L_4:
        /*001c*/ 	.word	index@(_Z16mandelbrotKernelPhiiffff)
        /*0020*/ 	.word	0x00000000


	//----- nvinfo : EIATTR_MIN_STACK_SIZE
	.align		4
.L_5:
        /*0024*/ 	.byte	0x04, 0x12
        /*0026*/ 	.short	(.L_7 - .L_6)
	.align		4
.L_6:
        /*0028*/ 	.word	index@(_Z16mandelbrotKernelPhiiffff)
        /*002c*/ 	.word	0x00000000
.L_7:


//--------------------- .nv.compat                --------------------------
	.section	.nv.compat,"",@"SHT_CUDA_COMPAT_INFO"
	.align	4
        /*0000*/ 	.byte	0x02, 0x09, 0x00, 0x00, 0x02, 0x02, 0x01, 0x00, 0x02, 0x05, 0x05, 0x00, 0x03, 0x07, 0x01, 0x01
        /*0010*/ 	.byte	0x02, 0x03, 0x00, 0x00, 0x02, 0x06, 0x01, 0x00, 0x04, 0x0b, 0x08, 0x00, 0x01, 0x00, 0x00, 0x00
        /*0020*/ 	.byte	0x00, 0x00, 0x00, 0x00


//--------------------- .nv.info._Z16mandelbrotKernelPhiiffff --------------------------
	.section	.nv.info._Z16mandelbrotKernelPhiiffff,"",@"SHT_CUDA_INFO"
	.sectionflags	@""
	.align	4


	//----- nvinfo : EIATTR_CUDA_API_VERSION
	.align		4
        /*0000*/ 	.byte	0x04, 0x37
        /*0002*/ 	.short	(.L_9 - .L_8)
.L_8:
        /*0004*/ 	.word	0x00000082


	//----- nvinfo : EIATTR_KPARAM_INFO
	.align		4
.L_9:
        /*0008*/ 	.byte	0x04, 0x17
        /*000a*/ 	.short	(.L_11 - .L_10)
.L_10:
        /*000c*/ 	.word	0x00000000
        /*0010*/ 	.short	0x0006
        /*0012*/ 	.short	0x001c
        /*0014*/ 	.byte	0x00, 0xf0, 0x11, 0x00


	//----- nvinfo : EIATTR_KPARAM_INFO
	.align		4
.L_11:
        /*0018*/ 	.byte	0x04, 0x17
        /*001a*/ 	.short	(.L_13 - .L_12)
.L_12:
        /*001c*/ 	.word	0x00000000
        /*0020*/ 	.short	0x0005
        /*0022*/ 	.short	0x0018
        /*0024*/ 	.byte	0x00, 0xf0, 0x11, 0x00


	//----- nvinfo : EIATTR_KPARAM_INFO
	.align		4
.L_13:
        /*0028*/ 	.byte	0x04, 0x17
        /*002a*/ 	.short	(.L_15 - .L_14)
.L_14:
        /*002c*/ 	.word	0x00000000
        /*0030*/ 	.short	0x0004
        /*0032*/ 	.short	0x0014
        /*0034*/ 	.byte	0x00, 0xf0, 0x11, 0x00


	//----- nvinfo : EIATTR_KPARAM_INFO
	.align		4
.L_15:
        /*0038*/ 	.byte	0x04, 0x17
        /*003a*/ 	.short	(.L_17 - .L_16)
.L_16:
        /*003c*/ 	.word	0x00000000
        /*0040*/ 	.short	0x0003
        /*0042*/ 	.short	0x0010
        /*0044*/ 	.byte	0x00, 0xf0, 0x11, 0x00


	//----- nvinfo : EIATTR_KPARAM_INFO
	.align		4
.L_17:
        /*0048*/ 	.byte	0x04, 0x17
        /*004a*/ 	.short	(.L_19 - .L_18)
.L_18:
        /*004c*/ 	.word	0x00000000
        /*0050*/ 	.short	0x0002
        /*0052*/ 	.short	0x000c
        /*0054*/ 	.byte	0x00, 0xf0, 0x11, 0x00


	//----- nvinfo : EIATTR_KPARAM_INFO
	.align		4
.L_19:
        /*0058*/ 	.byte	0x04, 0x17
        /*005a*/ 	.short	(.L_21 - .L_20)
.L_20:
        /*005c*/ 	.word	0x00000000
        /*0060*/ 	.short	0x0001
        /*0062*/ 	.short	0x0008
        /*0064*/ 	.byte	0x00, 0xf0, 0x11, 0x00


	//----- nvinfo : EIATTR_KPARAM_INFO
	.align		4
.L_21:
        /*0068*/ 	.byte	0x04, 0x17
        /*006a*/ 	.short	(.L_23 - .L_22)
.L_22:
        /*006c*/ 	.word	0x00000000
        /*0070*/ 	.short	0x0000
        /*0072*/ 	.short	0x0000
        /*0074*/ 	.byte	0x00, 0xf5, 0x21, 0x00


	//----- nvinfo : EIATTR_SPARSE_MMA_MASK
	.align		4
.L_23:
        /*0078*/ 	.byte	0x03, 0x50
        /*007a*/ 	.short	0x0000


	//----- nvinfo : EIATTR_MAXREG_COUNT
	.align		4
        /*007c*/ 	.byte	0x03, 0x1b
        /*007e*/ 	.short	0x00ff


	//----- nvinfo : EIATTR_MERCURY_ISA_VERSION
	.align		4
        /*0080*/ 	.byte	0x03, 0x5f
        /*0082*/ 	.short	0x0101


	//----- nvinfo : EIATTR_VRC_CTA_INIT_COUNT
	.align		4
        /*0084*/ 	.byte	0x02, 0x4a
	.zero		1
	.zero		1


	//----- nvinfo : EIATTR_EXIT_INSTR_OFFSETS
	.align		4
        /*0088*/ 	.byte	0x04, 0x1c
        /*008a*/ 	.short	(.L_25 - .L_24)


	//   ....[0]....
.L_24:
        /*008c*/ 	.word	0x000000c0


	//   ....[1]....
        /*0090*/ 	.word	0x00000580


	//----- nvinfo : EIATTR_CRS_STACK_SIZE
	.align		4
.L_25:
        /*0094*/ 	.byte	0x04, 0x1e
        /*0096*/ 	.short	(.L_27 - .L_26)
.L_26:
        /*0098*/ 	.word	0x00000000


	//----- nvinfo : EIATTR_CBANK_PARAM_SIZE
	.align		4
.L_27:
        /*009c*/ 	.byte	0x03, 0x19
        /*009e*/ 	.short	0x0020


	//----- nvinfo : EIATTR_PARAM_CBANK
	.align		4
        /*00a0*/ 	.byte	0x04, 0x0a
        /*00a2*/ 	.short	(.L_29 - .L_28)
	.align		4
.L_28:
        /*00a4*/ 	.word	index@(.nv.constant0._Z16mandelbrotKernelPhiiffff)
        /*00a8*/ 	.short	0x0380
        /*00aa*/ 	.short	0x0020


	//----- nvinfo : EIATTR_SW_WAR
	.align		4
.L_29:
        /*00ac*/ 	.byte	0x04, 0x36
        /*00ae*/ 	.short	(.L_31 - .L_30)
.L_30:
        /*00b0*/ 	.word	0x00000008
.L_31:


//--------------------- .nv.callgraph             --------------------------
	.section	.nv.callgraph,"",@"SHT_CUDA_CALLGRAPH"
	.align	4
	.sectionentsize	8
	.align		4
        /*0000*/ 	.word	0x00000000
	.align		4
        /*0004*/ 	.word	0xffffffff
	.align		4
        /*0008*/ 	.word	0x00000000
	.align		4
        /*000c*/ 	.word	0xfffffffe
	.align		4
        /*0010*/ 	.word	0x00000000
	.align		4
        /*0014*/ 	.word	0xfffffffd
	.align		4
        /*0018*/ 	.word	0x00000000
	.align		4
        /*001c*/ 	.word	0xfffffffc


//--------------------- .text._Z16mandelbrotKernelPhiiffff --------------------------
	.section	.text._Z16mandelbrotKernelPhiiffff,"ax",@progbits
	.align	128
        .global         _Z16mandelbrotKernelPhiiffff
        .type           _Z16mandelbrotKernelPhiiffff,@function
        .size           _Z16mandelbrotKernelPhiiffff,(.L_x_18 - _Z16mandelbrotKernelPhiiffff)
        .other          _Z16mandelbrotKernelPhiiffff,@"STO_CUDA_ENTRY STV_DEFAULT"
_Z16mandelbrotKernelPhiiffff:
.text._Z16mandelbrotKernelPhiiffff:
[----:B------:R-:W-:Y:S01]  /*0000*/  LDC R1, c[0x0][0x37c] ;  /* 0x0000df00ff017b82 */ /* 0x000fe20000000800 */
[----:B------:R-:W0:Y:S07]  /*0010*/  S2R R3, SR_TID.Y ;  /* 0x0000000000037919 */ /* 0x000e2e0000002200 */
[----:B------:R-:W1:Y:S01]  /*0020*/  LDC R5, c[0x0][0x360] ;  /* 0x0000d800ff057b82 */ /* 0x000e620000000800 */
[----:B------:R-:W2:Y:S01]  /*0030*/  LDCU.64 UR6, c[0x0][0x388] ;  /* 0x00007100ff0677ac */ /* 0x000ea20008000a00 */
[----:B------:R-:W1:Y:S06]  /*0040*/  S2R R0, SR_TID.X ;  /* 0x0000000000007919 */ /* 0x000e6c0000002100 */
[----:B------:R-:W0:Y:S08]  /*0050*/  S2UR UR5, SR_CTAID.Y ;  /* 0x00000000000579c3 */ /* 0x000e300000002600 */
[----:B------:R-:W0:Y:S08]  /*0060*/  LDC R2, c[0x0][0x364] ;  /* 0x0000d900ff027b82 */ /* 0x000e300000000800 */
[----:B------:R-:W1:Y:S01]  /*0070*/  S2UR UR4, SR_CTAID.X ;  /* 0x00000000000479c3 */ /* 0x000e620000002500 */
[----:B0-----:R-:W-:-:S05]  /*0080*/  IMAD R2, R2, UR5, R3 ;  /* 0x0000000502027c24 */ /* 0x001fca000f8e0203 */
[----:B--2---:R-:W-:Y:S01]  /*0090*/  ISETP.GE.AND P0, PT, R2, UR7, PT ;  /* 0x0000000702007c0c */ /* 0x004fe2000bf06270 */
[----:B-1----:R-:W-:-:S05]  /*00a0*/  IMAD R5, R5, UR4, R0 ;  /* 0x0000000405057c24 */ /* 0x002fca000f8e0200 */
[----:B------:R-:W-:-:S13]  /*00b0*/  ISETP.GE.OR P0, PT, R5, UR6, P0 ;  /* 0x0000000605007c0c */ /* 0x000fda0008706670 */
[----:B------:R-:W-:Y:S05]  /*00c0*/  @P0 EXIT ;  /* 0x000000000000094d */ /* 0x000fea0003800000 */
[----:B------:R-:W-:Y:S01]  /*00d0*/  I2FP.F32.S32 R3, UR6 ;  /* 0x0000000600037c45 */ /* 0x000fe20008201400 */
[----:B------:R-:W-:Y:S01]  /*00e0*/  BSSY.RECONVERGENT B0, `(.L_x_0) ;  /* 0x000000d000007945 */ /* 0x000fe20003800200 */
[----:B------:R-:W-:Y:S02]  /*00f0*/  I2FP.F32.S32 R0, R5 ;  /* 0x0000000500007245 */ /* 0x000fe40000201400 */
[----:B------:R-:W0:Y:S08]  /*0100*/  MUFU.RCP R4, R3 ;  /* 0x0000000300047308 */ /* 0x000e300000001000 */
[----:B------:R-:W1:Y:S01]  /*0110*/  FCHK P0, R0, R3 ;  /* 0x0000000300007302 */ /* 0x000e620000000000 */
[----:B0-----:R-:W-:-:S04]  /*0120*/  FFMA R7, -R3, R4, 1 ;  /* 0x3f80000003077423 */ /* 0x001fc80000000104 */
[----:B------:R-:W-:-:S04]  /*0130*/  FFMA R7, R4, R7, R4 ;  /* 0x0000000704077223 */ /* 0x000fc80000000004 */
[----:B------:R-:W-:-:S04]  /*0140*/  FFMA R4, R0, R7, RZ ;  /* 0x0000000700047223 */ /* 0x000fc800000000ff */
[----:B------:R-:W-:-:S04]  /*0150*/  FFMA R6, -R3, R4, R0 ;  /* 0x0000000403067223 */ /* 0x000fc80000000100 */
[----:B------:R-:W-:Y:S01]  /*0160*/  FFMA R7, R7, R6, R4 ;  /* 0x0000000607077223 */ /* 0x000fe20000000004 */
[----:B-1----:R-:W-:Y:S06]  /*0170*/  @!P0 BRA `(.L_x_1) ;  /* 0x00000000000c8947 */ /* 0x002fec0003800000 */
[----:B------:R-:W-:-:S07]  /*0180*/  MOV R6, 0x1a0 ;  /* 0x000001a000067802 */ /* 0x000fce0000000f00 */
[----:B------:R-:W-:Y:S05]  /*0190*/  CALL.REL.NOINC `($__internal_0_$__cuda_sm3x_div_rn_noftz_f32_slowpath) ;  /* 0x0000000000fc7944 */ /* 0x000fea0003c00000 */
[----:B------:R-:W-:-:S07]  /*01a0*/  IMAD.MOV.U32 R7, RZ, RZ, R0 ;  /* 0x000000ffff077224 */ /* 0x000fce00078e0000 */
.L_x_1:
[----:B------:R-:W-:Y:S05]  /*01b0*/  BSYNC.RECONVERGENT B0 ;  /* 0x0000000000007941 */ /* 0x000fea0003800200 */
.L_x_0:
[----:B------:R-:W0:Y:S01]  /*01c0*/  LDCU UR4, c[0x0][0x38c] ;  /* 0x00007180ff0477ac */ /* 0x000e220008000800 */
[----:B------:R-:W1:Y:S01]  /*01d0*/  LDC.64 R12, c[0x0][0x390] ;  /* 0x0000e400ff0c7b82 */ /* 0x000e620000000a00 */
[----:B------:R-:W-:Y:S01]  /*01e0*/  I2FP.F32.U32 R0, R2 ;  /* 0x0000000200007245 */ /* 0x000fe20000201000 */
[----:B------:R-:W-:Y:S01]  /*01f0*/  BSSY.RECONVERGENT B0, `(.L_x_2) ;  /* 0x0000010000007945 */ /* 0x000fe20003800200 */
[----:B0-----:R-:W-:-:S04]  /*0200*/  I2FP.F32.U32 R9, UR4 ;  /* 0x0000000400097c45 */ /* 0x001fc80008201000 */
[----:B------:R-:W0:Y:S08]  /*0210*/  MUFU.RCP R4, R9 ;  /* 0x0000000900047308 */ /* 0x000e300000001000 */
[----:B------:R-:W2:Y:S01]  /*0220*/  FCHK P0, R0, R9 ;  /* 0x0000000900007302 */ /* 0x000ea20000000000 */
[----:B0-----:R-:W-:-:S04]  /*0230*/  FFMA R3, -R9, R4, 1 ;  /* 0x3f80000009037423 */ /* 0x001fc80000000104 */
[----:B------:R-:W-:Y:S01]  /*0240*/  FFMA R11, R4, R3, R4 ;  /* 0x00000003040b7223 */ /* 0x000fe20000000004 */
[----:B-1----:R-:W-:-:S03]  /*0250*/  FADD R3, R13, -R12 ;  /* 0x8000000c0d037221 */ /* 0x002fc60000000000 */
[----:B------:R-:W-:Y:S01]  /*0260*/  FFMA R6, R0, R11, RZ ;  /* 0x0000000b00067223 */ /* 0x000fe200000000ff */
[----:B------:R-:W-:-:S03]  /*0270*/  FFMA R4, R3, R7, R12 ;  /* 0x0000000703047223 */ /* 0x000fc6000000000c */
[----:B------:R-:W-:-:S04]  /*0280*/  FFMA R8, -R9, R6, R0 ;  /* 0x0000000609087223 */ /* 0x000fc80000000100 */
[----:B------:R-:W-:Y:S01]  /*0290*/  FFMA R11, R11, R8, R6 ;  /* 0x000000080b0b7223 */ /* 0x000fe20000000006 */
[----:B--2---:R-:W-:Y:S06]  /*02a0*/  @!P0 BRA `(.L_x_3) ;  /* 0x0000000000108947 */ /* 0x004fec0003800000 */
[----:B------:R-:W-:Y:S01]  /*02b0*/  IMAD.MOV.U32 R3, RZ, RZ, R9 ;  /* 0x000000ffff037224 */ /* 0x000fe200078e0009 */
[----:B------:R-:W-:-:S07]  /*02c0*/  MOV R6, 0x2e0 ;  /* 0x000002e000067802 */ /* 0x000fce0000000f00 */
[----:B------:R-:W-:Y:S05]  /*02d0*/  CALL.REL.NOINC `($__internal_0_$__cuda_sm3x_div_rn_noftz_f32_slowpath) ;  /* 0x0000000000ac7944 */ /* 0x000fea0003c00000 */
[----:B------:R-:W-:-:S07]  /*02e0*/  IMAD.MOV.U32 R11, RZ, RZ, R0 ;  /* 0x000000ffff0b7224 */ /* 0x000fce00078e0000 */
.L_x_3:
[----:B------:R-:W-:Y:S05]  /*02f0*/  BSYNC.RECONVERGENT B0 ;  /* 0x0000000000007941 */ /* 0x000fea0003800200 */
.L_x_2:
[----:B------:R-:W0:Y:S01]  /*0300*/  LDC.64 R6, c[0x0][0x398] ;  /* 0x0000e600ff067b82 */ /* 0x000e220000000a00 */
[----:B------:R-:W-:Y:S01]  /*0310*/  BSSY.RECONVERGENT B0, `(.L_x_4) ;  /* 0x0000019000007945 */ /* 0x000fe20003800200 */
[----:B------:R-:W-:Y:S01]  /*0320*/  IMAD.MOV.U32 R0, RZ, RZ, RZ ;  /* 0x000000ffff007224 */ /* 0x000fe200078e00ff */
[----:B------:R-:W-:Y:S01]  /*0330*/  CS2R R12, SRZ ;  /* 0x00000000000c7805 */ /* 0x000fe2000001ff00 */
[----:B------:R-:W-:Y:S01]  /*0340*/  IMAD.MOV.U32 R10, RZ, RZ, RZ ;  /* 0x000000ffff0a7224 */ /* 0x000fe200078e00ff */
[----:B------:R-:W1:Y:S01]  /*0350*/  LDCU.64 UR4, c[0x0][0x358] ;  /* 0x00006b00ff0477ac */ /* 0x000e620008000a00 */
[----:B------:R-:W-:Y:S02]  /*0360*/  IMAD.MOV.U32 R14, RZ, RZ, RZ ;  /* 0x000000ffff0e7224 */ /* 0x000fe400078e00ff */
[----:B0-----:R-:W-:-:S04]  /*0370*/  FADD R3, R7, -R6 ;  /* 0x8000000607037221 */ /* 0x001fc80000000000 */
[----:B------:R-:W-:-:S04]  /*0380*/  FFMA R3, R3, R11, R6 ;  /* 0x0000000b03037223 */ /* 0x000fc80000000006 */
[----:B-1----:R0:W2:Y:S03]  /*0390*/  F2F.F64.F32 R6, R3 ;  /* 0x0000000300067310 */ /* 0x0020a60000201800 */
.L_x_5:
[----:B------:R1:W3:Y:S01]  /*03a0*/  F2F.F64.F32 R8, R14 ;  /* 0x0000000e00087310 */ /* 0x0002e20000201800 */
[----:B------:R-:W-:Y:S01]  /*03b0*/  FADD R13, R13, -R12 ;  /* 0x8000000c0d0d7221 */ /* 0x000fe20000000000 */
[----:B------:R-:W-:Y:S01]  /*03c0*/  ISETP.GE.U32.AND P0, PT, R0, 0x3e7, PT ;  /* 0x000003e70000780c */ /* 0x000fe20003f06070 */
[----:B------:R-:W-:-:S05]  /*03d0*/  IMAD.MOV.U32 R16, RZ, RZ, R0 ;  /* 0x000000ffff107224 */ /* 0x000fca00078e0000 */
[----:B------:R-:W2:Y:S01]  /*03e0*/  F2F.F64.F32 R10, R10 ;  /* 0x0000000a000a7310 */ /* 0x000ea20000201800 */
[----:B-1----:R-:W-:-:S04]  /*03f0*/  FADD R14, R4, R13 ;  /* 0x0000000d040e7221 */ /* 0x002fc80000000000 */
[----:B------:R-:W-:Y:S01]  /*0400*/  FMUL R13, R14, R14 ;  /* 0x0000000e0e0d7220 */ /* 0x000fe20000400000 */
[----:B---3--:R-:W-:-:S08]  /*0410*/  DADD R8, R8, R8 ;  /* 0x0000000008087229 */ /* 0x008fd00000000008 */
[----:B--2---:R-:W-:-:S06]  /*0420*/  DFMA R8, R8, R10, R6 ;  /* 0x0000000a0808722b */ /* 0x004fcc0000000006 */
[----:B------:R-:W1:Y:S02]  /*0430*/  F2F.F32.F64 R10, R8 ;  /* 0x00000008000a7310 */ /* 0x000e640000301000 */
[----:B-1----:R-:W-:-:S04]  /*0440*/  FMUL R12, R10, R10 ;  /* 0x0000000a0a0c7220 */ /* 0x002fc80000400000 */
[----:B0-----:R-:W-:-:S05]  /*0450*/  FADD R3, R13, R12 ;  /* 0x0000000c0d037221 */ /* 0x001fca0000000000 */
[----:B------:R-:W-:Y:S01]  /*0460*/  FSETP.LT.AND P1, PT, R3, 4, PT ;  /* 0x408000000300780b */ /* 0x000fe20003f21000 */
[----:B------:R-:W-:-:S05]  /*0470*/  VIADD R3, R0, 0x1 ;  /* 0x0000000100037836 */ /* 0x000fca0000000000 */
[----:B------:R-:W-:-:S07]  /*0480*/  MOV R0, R3 ;  /* 0x0000000300007202 */ /* 0x000fce0000000f00 */
[----:B------:R-:W-:Y:S05]  /*0490*/  @!P0 BRA P1, `(.L_x_5) ;  /* 0xfffffffc00c08947 */ /* 0x000fea000083ffff */
[----:B------:R-:W-:Y:S05]  /*04a0*/  BSYNC.RECONVERGENT B0 ;  /* 0x0000000000007941 */ /* 0x000fea0003800200 */
.L_x_4:
[----:B------:R-:W0:Y:S01]  /*04b0*/  LDCU UR8, c[0x0][0x388] ;  /* 0x00007100ff0877ac */ /* 0x000e220008000800 */
[----:B------:R-:W-:Y:S01]  /*04c0*/  IMAD.MOV.U32 R3, RZ, RZ, 0xff ;  /* 0x000000ffff037424 */ /* 0x000fe200078e00ff */
[----:B------:R-:W1:Y:S03]  /*04d0*/  LDCU.64 UR6, c[0x0][0x380] ;  /* 0x00007000ff0677ac */ /* 0x000e660008000a00 */
[----:B------:R-:W-:-:S04]  /*04e0*/  IMAD R3, R16, R3, 0xff ;  /* 0x000000ff10037424 */ /* 0x000fc800078e0203 */
[----:B------:R-:W-:-:S04]  /*04f0*/  IMAD.HI.U32 R4, R3, 0x10624dd3, RZ ;  /* 0x10624dd303047827 */ /* 0x000fc800078e00ff */
[----:B0-----:R-:W-:Y:S01]  /*0500*/  IMAD R2, R2, UR8, R5 ;  /* 0x0000000802027c24 */ /* 0x001fe2000f8e0205 */
[----:B------:R-:W-:-:S03]  /*0510*/  SHF.R.U32.HI R5, RZ, 0x6, R4 ;  /* 0x00000006ff057819 */ /* 0x000fc60000011604 */
[----:B------:R-:W-:-:S05]  /*0520*/  IMAD R0, R2, 0x3, RZ ;  /* 0x0000000302007824 */ /* 0x000fca00078e02ff */
[----:B-1----:R-:W-:-:S04]  /*0530*/  IADD3 R2, P0, PT, R0, UR6, RZ ;  /* 0x0000000600027c10 */ /* 0x002fc8000ff1e0ff */
[----:B------:R-:W-:-:S05]  /*0540*/  LEA.HI.X.SX32 R3, R0, UR7, 0x1, P0 ;  /* 0x0000000700037c11 */ /* 0x000fca00080f0eff */
[----:B------:R-:W-:Y:S04]  /*0550*/  STG.E.U8 desc[UR4][R2.64], R5 ;  /* 0x0000000502007986 */ /* 0x000fe8000c101104 */
[----:B------:R-:W-:Y:S04]  /*0560*/  STG.E.U8 desc[UR4][R2.64+0x1], R5 ;  /* 0x0000010502007986 */ /* 0x000fe8000c101104 */
[----:B------:R-:W-:Y:S01]  /*0570*/  STG.E.U8 desc[UR4][R2.64+0x2], R5 ;  /* 0x0000020502007986 */ /* 0x000fe2000c101104 */
[----:B------:R-:W-:Y:S05]  /*0580*/  EXIT ;  /* 0x000000000000794d */ /* 0x000fea0003800000 */
        .weak           $__internal_0_$__cuda_sm3x_div_rn_noftz_f32_slowpath
        .type           $__internal_0_$__cuda_sm3x_div_rn_noftz_f32_slowpath,@function
        .size           $__internal_0_$__cuda_sm3x_div_rn_noftz_f32_slowpath,(.L_x_18 - $__internal_0_$__cuda_sm3x_div_rn_noftz_f32_slowpath)
$__internal_0_$__cuda_sm3x_div_rn_noftz_f32_slowpath:
[----:B------:R-:W-:Y:S01]  /*0590*/  SHF.R.U32.HI R8, RZ, 0x17, R3 ;  /* 0x00000017ff087819 */ /* 0x000fe20000011603 */
[----:B------:R-:W-:Y:S01]  /*05a0*/  BSSY.RECONVERGENT B1, `(.L_x_6) ;  /* 0x0000062000017945 */ /* 0x000fe20003800200 */
[----:B------:R-:W-:Y:S02]  /*05b0*/  SHF.R.U32.HI R7, RZ, 0x17, R0 ;  /* 0x00000017ff077819 */ /* 0x000fe40000011600 */
[----:B------:R-:W-:Y:S02]  /*05c0*/  LOP3.LUT R12, R8, 0xff, RZ, 0xc0, !PT ;  /* 0x000000ff080c7812 */ /* 0x000fe400078ec0ff */
[----:B------:R-:W-:-:S03]  /*05d0*/  LOP3.LUT R10, R7, 0xff, RZ, 0xc0, !PT ;  /* 0x000000ff070a7812 */ /* 0x000fc600078ec0ff */
[----:B------:R-:W-:Y:S02]  /*05e0*/  VIADD R9, R12, 0xffffffff ;  /* 0xffffffff0c097836 */ /* 0x000fe40000000000 */
[----:B------:R-:W-:-:S03]  /*05f0*/  VIADD R8, R10, 0xffffffff ;  /* 0xffffffff0a087836 */ /* 0x000fc60000000000 */
[----:B------:R-:W-:-:S04]  /*0600*/  ISETP.GT.U32.AND P0, PT, R9, 0xfd, PT ;  /* 0x000000fd0900780c */ /* 0x000fc80003f04070 */
[----:B------:R-:W-:-:S13]  /*0610*/  ISETP.GT.U32.OR P0, PT, R8, 0xfd, P0 ;  /* 0x000000fd0800780c */ /* 0x000fda0000704470 */
[----:B------:R-:W-:Y:S01]  /*0620*/  @!P0 IMAD.MOV.U32 R7, RZ, RZ, RZ ;  /* 0x000000ffff078224 */ /* 0x000fe200078e00ff */
[----:B------:R-:W-:Y:S06]  /*0630*/  @!P0 BRA `(.L_x_7) ;  /* 0x00000000005c8947 */ /* 0x000fec0003800000 */
[----:B------:R-:W-:Y:S02]  /*0640*/  FSETP.GTU.FTZ.AND P0, PT, |R0|, +INF , PT ;  /* 0x7f8000000000780b */ /* 0x000fe40003f1c200 */
[----:B------:R-:W-:-:S04]  /*0650*/  FSETP.GTU.FTZ.AND P1, PT, |R3|, +INF , PT ;  /* 0x7f8000000300780b */ /* 0x000fc80003f3c200 */
[----:B------:R-:W-:-:S13]  /*0660*/  PLOP3.LUT P0, PT, P0, P1, PT, 0xf8, 0x8f ;  /* 0x00000000008f781c */ /* 0x000fda0000703f70 */
[----:B------:R-:W-:Y:S05]  /*0670*/  @P0 BRA `(.L_x_8) ;  /* 0x00000004004c0947 */ /* 0x000fea0003800000 */
[----:B------:R-:W-:-:S13]  /*0680*/  LOP3.LUT P0, RZ, R3, 0x7fffffff, R0, 0xc8, !PT ;  /* 0x7fffffff03ff7812 */ /* 0x000fda000780c800 */
[----:B------:R-:W-:Y:S05]  /*0690*/  @!P0 BRA `(.L_x_9) ;  /* 0x00000004003c8947 */ /* 0x000fea0003800000 */
[C---:B------:R-:W-:Y:S02]  /*06a0*/  FSETP.NEU.FTZ.AND P2, PT, |R0|.reuse, +INF , PT ;  /* 0x7f8000000000780b */ /* 0x040fe40003f5d200 */
[----:B------:R-:W-:Y:S02]  /*06b0*/  FSETP.NEU.FTZ.AND P1, PT, |R3|, +INF , PT ;  /* 0x7f8000000300780b */ /* 0x000fe40003f3d200 */
[----:B------:R-:W-:-:S11]  /*06c0*/  FSETP.NEU.FTZ.AND P0, PT, |R0|, +INF , PT ;  /* 0x7f8000000000780b */ /* 0x000fd60003f1d200 */
[----:B------:R-:W-:Y:S05]  /*06d0*/  @!P1 BRA !P2, `(.L_x_9) ;  /* 0x00000004002c9947 */ /* 0x000fea0005000000 */
[----:B------:R-:W-:-:S04]  /*06e0*/  LOP3.LUT P2, RZ, R0, 0x7fffffff, RZ, 0xc0, !PT ;  /* 0x7fffffff00ff7812 */ /* 0x000fc8000784c0ff */
[----:B------:R-:W-:-:S13]  /*06f0*/  PLOP3.LUT P1, PT, P1, P2, PT, 0x2f, 0xf2 ;  /* 0x0000000000f2781c */ /* 0x000fda0000f24577 */
[----:B------:R-:W-:Y:S05]  /*0700*/  @P1 BRA `(.L_x_10) ;  /* 0x0000000400181947 */ /* 0x000fea0003800000 */
[----:B------:R-:W-:-:S04]  /*0710*/  LOP3.LUT P1, RZ, R3, 0x7fffffff, RZ, 0xc0, !PT ;  /* 0x7fffffff03ff7812 */ /* 0x000fc8000782c0ff */
[----:B------:R-:W-:-:S13]  /*0720*/  PLOP3.LUT P0, PT, P0, P1, PT, 0x2f, 0xf2 ;  /* 0x0000000000f2781c */ /* 0x000fda0000702577 */
[----:B------:R-:W-:Y:S05]  /*0730*/  @P0 BRA `(.L_x_11) ;  /* 0x0000000400000947 */ /* 0x000fea0003800000 */
[----:B------:R-:W-:Y:S02]  /*0740*/  ISETP.GE.AND P0, PT, R8, RZ, PT ;  /* 0x000000ff0800720c */ /* 0x000fe40003f06270 */
[----:B------:R-:W-:-:S11]  /*0750*/  ISETP.GE.AND P1, PT, R9, RZ, PT ;  /* 0x000000ff0900720c */ /* 0x000fd60003f26270 */
[----:B------:R-:W-:Y:S02]  /*0760*/  @P0 IMAD.MOV.U32 R7, RZ, RZ, RZ ;  /* 0x000000ffff070224 */ /* 0x000fe400078e00ff */
[----:B------:R-:W-:Y:S01]  /*0770*/  @!P0 FFMA R0, R0, 1.84467440737095516160e+19, RZ ;  /* 0x5f80000000008823 */ /* 0x000fe200000000ff */
[----:B------:R-:W-:Y:S02]  /*0780*/  @!P0 IMAD.MOV.U32 R7, RZ, RZ, -0x40 ;  /* 0xffffffc0ff078424 */ /* 0x000fe400078e00ff */
[----:B------:R-:W-:-:S03]  /*0790*/  @!P1 FFMA R3, R3, 1.84467440737095516160e+19, RZ ;  /* 0x5f80000003039823 */ /* 0x000fc600000000ff */
[----:B------:R-:W-:-:S07]  /*07a0*/  @!P1 IADD3 R7, PT, PT, R7, 0x40, RZ ;  /* 0x0000004007079810 */ /* 0x000fce0007ffe0ff */
.L_x_7:
[----:B------:R-:W-:Y:S01]  /*07b0*/  LEA R8, R12, 0xc0800000, 0x17 ;  /* 0xc08000000c087811 */ /* 0x000fe200078eb8ff */
[----:B------:R-:W-:Y:S04]  /*07c0*/  BSSY.RECONVERGENT B2, `(.L_x_12) ;  /* 0x0000036000027945 */ /* 0x000fe80003800200 */
[----:B------:R-:W-:Y:S02]  /*07d0*/  IMAD.IADD R8, R3, 0x1, -R8 ;  /* 0x0000000103087824 */ /* 0x000fe400078e0a08 */
[----:B------:R-:W-:Y:S02]  /*07e0*/  VIADD R3, R10, 0xffffff81 ;  /* 0xffffff810a037836 */ /* 0x000fe40000000000 */
[----:B------:R0:W1:Y:S01]  /*07f0*/  MUFU.RCP R9, R8 ;  /* 0x0000000800097308 */ /* 0x0000620000001000 */
[----:B------:R-:W-:Y:S01]  /*0800*/  FADD.FTZ R11, -R8, -RZ ;  /* 0x800000ff080b7221 */ /* 0x000fe20000010100 */
[C---:B------:R-:W-:Y:S01]  /*0810*/  IMAD R0, R3.reuse, -0x800000, R0 ;  /* 0xff80000003007824 */ /* 0x040fe200078e0200 */
[----:B0-----:R-:W-:-:S05]  /*0820*/  IADD3 R8, PT, PT, R3, 0x7f, -R12 ;  /* 0x0000007f03087810 */ /* 0x001fca0007ffe80c */
[----:B------:R-:W-:Y:S02]  /*0830*/  IMAD.IADD R8, R8, 0x1, R7 ;  /* 0x0000000108087824 */ /* 0x000fe400078e0207 */
[----:B-1----:R-:W-:-:S04]  /*0840*/  FFMA R10, R9, R11, 1 ;  /* 0x3f800000090a7423 */ /* 0x002fc8000000000b */
[----:B------:R-:W-:-:S04]  /*0850*/  FFMA R14, R9, R10, R9 ;  /* 0x0000000a090e7223 */ /* 0x000fc80000000009 */
[----:B------:R-:W-:-:S04]  /*0860*/  FFMA R9, R0, R14, RZ ;  /* 0x0000000e00097223 */ /* 0x000fc800000000ff */
[----:B------:R-:W-:-:S04]  /*0870*/  FFMA R10, R11, R9, R0 ;  /* 0x000000090b0a7223 */ /* 0x000fc80000000000 */
[----:B------:R-:W-:-:S04]  /*0880*/  FFMA R9, R14, R10, R9 ;  /* 0x0000000a0e097223 */ /* 0x000fc80000000009 */
[----:B------:R-:W-:-:S04]  /*0890*/  FFMA R10, R11, R9, R0 ;  /* 0x000000090b0a7223 */ /* 0x000fc80000000000 */
[----:B------:R-:W-:-:S05]  /*08a0*/  FFMA R0, R14, R10, R9 ;  /* 0x0000000a0e007223 */ /* 0x000fca0000000009 */
[----:B------:R-:W-:-:S04]  /*08b0*/  SHF.R.U32.HI R3, RZ, 0x17, R0 ;  /* 0x00000017ff037819 */ /* 0x000fc80000011600 */
[----:B------:R-:W-:-:S05]  /*08c0*/  LOP3.LUT R3, R3, 0xff, RZ, 0xc0, !PT ;  /* 0x000000ff03037812 */ /* 0x000fca00078ec0ff */
[----:B------:R-:W-:-:S04]  /*08d0*/  IMAD.IADD R11, R3, 0x1, R8 ;  /* 0x00000001030b7824 */ /* 0x000fc800078e0208 */
[----:B------:R-:W-:-:S05]  /*08e0*/  VIADD R3, R11, 0xffffffff ;  /* 0xffffffff0b037836 */ /* 0x000fca0000000000 */
[----:B------:R-:W-:-:S13]  /*08f0*/  ISETP.GE.U32.AND P0, PT, R3, 0xfe, PT ;  /* 0x000000fe0300780c */ /* 0x000fda0003f06070 */
[----:B------:R-:W-:Y:S05]  /*0900*/  @!P0 BRA `(.L_x_13) ;  /* 0x0000000000808947 */ /* 0x000fea0003800000 */
[----:B------:R-:W-:-:S13]  /*0910*/  ISETP.GT.AND P0, PT, R11, 0xfe, PT ;  /* 0x000000fe0b00780c */ /* 0x000fda0003f04270 */
[----:B------:R-:W-:Y:S05]  /*0920*/  @P0 BRA `(.L_x_14) ;  /* 0x00000000006c0947 */ /* 0x000fea0003800000 */
[----:B------:R-:W-:-:S13]  /*0930*/  ISETP.GE.AND P0, PT, R11, 0x1, PT ;  /* 0x000000010b00780c */ /* 0x000fda0003f06270 */
[----:B------:R-:W-:Y:S05]  /*0940*/  @P0 BRA `(.L_x_15) ;  /* 0x0000000000740947 */ /* 0x000fea0003800000 */
[----:B------:R-:W-:Y:S02]  /*0950*/  ISETP.GE.AND P0, PT, R11, -0x18, PT ;  /* 0xffffffe80b00780c */ /* 0x000fe40003f06270 */
[----:B------:R-:W-:-:S11]  /*0960*/  LOP3.LUT R0, R0, 0x80000000, RZ, 0xc0, !PT ;  /* 0x8000000000007812 */ /* 0x000fd600078ec0ff */
[----:B------:R-:W-:Y:S05]  /*0970*/  @!P0 BRA `(.L_x_15) ;  /* 0x0000000000688947 */ /* 0x000fea0003800000 */
[CCC-:B------:R-:W-:Y:S01]  /*0980*/  FFMA.RZ R3, R14.reuse, R10.reuse, R9.reuse ;  /* 0x0000000a0e037223 */ /* 0x1c0fe2000000c009 */
[CCC-:B------:R-:W-:Y:S01]  /*0990*/  FFMA.RM R8, R14.reuse, R10.reuse, R9.reuse ;  /* 0x0000000a0e087223 */ /* 0x1c0fe20000004009 */
[C---:B------:R-:W-:Y:S02]  /*09a0*/  ISETP.NE.AND P2, PT, R11.reuse, RZ, PT ;  /* 0x000000ff0b00720c */ /* 0x040fe40003f45270 */
[----:B------:R-:W-:Y:S02]  /*09b0*/  ISETP.NE.AND P1, PT, R11, RZ, PT ;  /* 0x000000ff0b00720c */ /* 0x000fe40003f25270 */
[----:B------:R-:W-:Y:S01]  /*09c0*/  LOP3.LUT R7, R3, 0x7fffff, RZ, 0xc0, !PT ;  /* 0x007fffff03077812 */ /* 0x000fe200078ec0ff */
[----:B------:R-:W-:Y:S01]  /*09d0*/  FFMA.RP R3, R14, R10, R9 ;  /* 0x0000000a0e037223 */ /* 0x000fe20000008009 */
[----:B------:R-:W-:Y:S01]  /*09e0*/  IADD3 R10, PT, PT, R11, 0x20, RZ ;  /* 0x000000200b0a7810 */ /* 0x000fe20007ffe0ff */
[----:B------:R-:W-:Y:S01]  /*09f0*/  IMAD.MOV R9, RZ, RZ, -R11 ;  /* 0x000000ffff097224 */ /* 0x000fe200078e0a0b */
[----:B------:R-:W-:-:S02]  /*0a00*/  LOP3.LUT R7, R7, 0x800000, RZ, 0xfc, !PT ;  /* 0x0080000007077812 */ /* 0x000fc400078efcff */
[----:B------:R-:W-:Y:S02]  /*0a10*/  FSETP.NEU.FTZ.AND P0, PT, R3, R8, PT ;  /* 0x000000080300720b */ /* 0x000fe40003f1d000 */
[----:B------:R-:W-:Y:S02]  /*0a20*/  SHF.L.U32 R10, R7, R10, RZ ;  /* 0x0000000a070a7219 */ /* 0x000fe400000006ff */
[----:B------:R-:W-:Y:S02]  /*0a30*/  SEL R8, R9, RZ, P2 ;  /* 0x000000ff09087207 */ /* 0x000fe40001000000 */
[----:B------:R-:W-:Y:S02]  /*0a40*/  ISETP.NE.AND P1, PT, R10, RZ, P1 ;  /* 0x000000ff0a00720c */ /* 0x000fe40000f25270 */
[----:B------:R-:W-:Y:S02]  /*0a50*/  SHF.R.U32.HI R8, RZ, R8, R7 ;  /* 0x00000008ff087219 */ /* 0x000fe40000011607 */
[----:B------:R-:W-:-:S02]  /*0a60*/  PLOP3.LUT P0, PT, P0, P1, PT, 0xf8, 0x8f ;  /* 0x00000000008f781c */ /* 0x000fc40000703f70 */
[----:B------:R-:W-:Y:S02]  /*0a70*/  SHF.R.U32.HI R10, RZ, 0x1, R8 ;  /* 0x00000001ff0a7819 */ /* 0x000fe40000011608 */
[----:B------:R-:W-:-:S04]  /*0a80*/  SEL R3, RZ, 0x1, !P0 ;  /* 0x00000001ff037807 */ /* 0x000fc80004000000 */
[----:B------:R-:W-:-:S04]  /*0a90*/  LOP3.LUT R3, R3, 0x1, R10, 0xf8, !PT ;  /* 0x0000000103037812 */ /* 0x000fc800078ef80a */
[----:B------:R-:W-:-:S05]  /*0aa0*/  LOP3.LUT R3, R3, R8, RZ, 0xc0, !PT ;  /* 0x0000000803037212 */ /* 0x000fca00078ec0ff */
[----:B------:R-:W-:-:S05]  /*0ab0*/  IMAD.IADD R3, R10, 0x1, R3 ;  /* 0x000000010a037824 */ /* 0x000fca00078e0203 */
[----:B------:R-:W-:Y:S01]  /*0ac0*/  LOP3.LUT R0, R3, R0, RZ, 0xfc, !PT ;  /* 0x0000000003007212 */ /* 0x000fe200078efcff */
[----:B------:R-:W-:Y:S06]  /*0ad0*/  BRA `(.L_x_15) ;  /* 0x0000000000107947 */ /* 0x000fec0003800000 */
.L_x_14:
[----:B------:R-:W-:-:S04]  /*0ae0*/  LOP3.LUT R0, R0, 0x80000000, RZ, 0xc0, !PT ;  /* 0x8000000000007812 */ /* 0x000fc800078ec0ff */
[----:B------:R-:W-:Y:S01]  /*0af0*/  LOP3.LUT R0, R0, 0x7f800000, RZ, 0xfc, !PT ;  /* 0x7f80000000007812 */ /* 0x000fe200078efcff */
[----:B------:R-:W-:Y:S06]  /*0b00*/  BRA `(.L_x_15) ;  /* 0x0000000000047947 */ /* 0x000fec0003800000 */
.L_x_13:
[----:B------:R-:W-:-:S07]  /*0b10*/  IMAD R0, R8, 0x800000, R0 ;  /* 0x0080000008007824 */ /* 0x000fce00078e0200 */
.L_x_15:
[----:B------:R-:W-:Y:S05]  /*0b20*/  BSYNC.RECONVERGENT B2 ;  /* 0x0000000000027941 */ /* 0x000fea0003800200 */
.L_x_12:
[----:B------:R-:W-:Y:S05]  /*0b30*/  BRA `(.L_x_16) ;  /* 0x0000000000207947 */ /* 0x000fea0003800000 */
.L_x_11:
[----:B------:R-:W-:-:S04]  /*0b40*/  LOP3.LUT R0, R3, 0x80000000, R0, 0x48, !PT ;  /* 0x8000000003007812 */ /* 0x000fc800078e4800 */
[----:B------:R-:W-:Y:S01]  /*0b50*/  LOP3.LUT R0, R0, 0x7f800000, RZ, 0xfc, !PT ;  /* 0x7f80000000007812 */ /* 0x000fe200078efcff */
[----:B------:R-:W-:Y:S06]  /*0b60*/  BRA `(.L_x_16) ;  /* 0x0000000000147947 */ /* 0x000fec0003800000 */
.L_x_10:
[----:B------:R-:W-:Y:S01]  /*0b70*/  LOP3.LUT R0, R3, 0x80000000, R0, 0x48, !PT ;  /* 0x8000000003007812 */ /* 0x000fe200078e4800 */
[----:B------:R-:W-:Y:S06]  /*0b80*/  BRA `(.L_x_16) ;  /* 0x00000000000c7947 */ /* 0x000fec0003800000 */
.L_x_9:
[----:B------:R-:W0:Y:S01]  /*0b90*/  MUFU.RSQ R0, -QNAN ;  /* 0xffc0000000007908 */ /* 0x000e220000001400 */
[----:B------:R-:W-:Y:S05]  /*0ba0*/  BRA `(.L_x_16) ;  /* 0x0000000000047947 */ /* 0x000fea0003800000 */
.L_x_8:
[----:B------:R-:W-:-:S07]  /*0bb0*/  FADD.FTZ R0, R0, R3 ;  /* 0x0000000300007221 */ /* 0x000fce0000010000 */
.L_x_16:
[----:B------:R-:W-:Y:S05]  /*0bc0*/  BSYNC.RECONVERGENT B1 ;  /* 0x0000000000017941 */ /* 0x000fea0003800200 */
.L_x_6:
[----:B------:R-:W-:-:S04]  /*0bd0*/  IMAD.MOV.U32 R7, RZ, RZ, 0x0 ;  /* 0x00000000ff077424 */ /* 0x000fc800078e00ff */
[----:B0-----:R-:W-:Y:S05]  /*0be0*/  RET.REL.NODEC R6 `(_Z16mandelbrotKernelPhiiffff) ;  /* 0xfffffff406047950 */ /* 0x001fea0003c3ffff */
.L_x_17:
[----:B------:R-:W-:-:S00]  /*0bf0*/  BRA `(.L_x_17) ;  /* 0xfffffffc00fc7947 */ /* 0x000fc0000383ffff */
[----:B------:R-:W-:-:S00]  /*0c00*/  NOP ;  /* 0x0000000000007918 */ /* 0x000fc00000000000 */
[----:B------:R-:W-:-:S00]  /*0c10*/  NOP ;  /* 0x0000000000007918 */ /* 0x000fc00000000000 */
[----:B------:R-:W-:-:S00]  /*0c20*/  NOP ;  /* 0x0000000000007918 */ /* 0x000fc00000000000 */
[----:B------:R-:W-:-:S00]  /*0c30*/  NOP ;  /* 0x0000000000007918 */ /* 0x000fc00000000000 */
[----:B------:R-:W-:-:S00]  /*0c40*/  NOP ;  /* 0x0000000000007918 */ /* 0x000fc00000000000 */
[----:B------:R-:W-:-:S00]  /*0c50*/  NOP ;  /* 0x0000000000007918 */ /* 0x000fc00000000000 */
[----:B------:R-:W-:-:S00]  /*0c60*/  NOP ;  /* 0x0000000000007918 */ /* 0x000fc00000000000 */
[----:B------:R-:W-:-:S00]  /*0c70*/  NOP ;  /* 0x0000000000007918 */ /* 0x000fc00000000000 */
.L_x_18:


//--------------------- .nv.shared.reserved.0     --------------------------
	.section	.nv.shared.reserved.0,"aw",@nobits
	.weak		__nv_reservedSMEM_offset_0_alias
	.size		__nv_reservedSMEM_offset_0_alias, 0, 64
	.other		__nv_reservedSMEM_offset_0_alias,@"STO_CUDA_RESERVED_SHARED STV_DEFAULT"
__nv_reservedSMEM_offset_0_alias:
	.zero		0
	.zero		64


//--------------------- .nv.constant0._Z16mandelbrotKernelPhiiffff --------------------------
	.section	.nv.constant0._Z16mandelbrotKernelPhiiffff,"a",@progbits
	.sectionflags	@""
	.align	4
.nv.constant0._Z16mandelbrotKernelPhiiffff:
	.zero		928


//--------------------- SYMBOLS --------------------------

	.type		.nv.reservedSmem.offset0,@object
	.size		.nv.reservedSmem.offset0,0x4
